	.headerflags	@"EF_CUDA_TEXMODE_UNIFIED EF_CUDA_64BIT_ADDRESS EF_CUDA_ACCELERATORS EF_CUDA_SM90 EF_CUDA_VIRTUAL_SM(EF_CUDA_SM90)"
	.elftype	@"ET_EXEC"


//--------------------- .nv.info                  --------------------------
	.section	.nv.info,"",@"SHT_CUDA_INFO"
	.align	4


	//----- nvinfo : EIATTR_REGCOUNT
	.align		4
        /*0000*/ 	.byte	0x04, 0x2f
        /*0002*/ 	.short	(.L_1 - .L_0)
	.align		4
.L_0:
        /*0004*/ 	.word	index@(triton_poi_fused__unsafe_index_add_mul_sub_29)
        /*0008*/ 	.word	0x00000022


	//----- nvinfo : EIATTR_MIN_STACK_SIZE
	.align		4
.L_1:
        /*000c*/ 	.byte	0x04, 0x12
        /*000e*/ 	.short	(.L_3 - .L_2)
	.align		4
.L_2:
        /*0010*/ 	.word	index@(triton_poi_fused__unsafe_index_add_mul_sub_29)
        /*0014*/ 	.word	0x00000000


	//----- nvinfo : EIATTR_FRAME_SIZE
	.align		4
.L_3:
        /*0018*/ 	.byte	0x04, 0x11
        /*001a*/ 	.short	(.L_5 - .L_4)
	.align		4
.L_4:
        /*001c*/ 	.word	index@(triton_poi_fused__unsafe_index_add_mul_sub_29)
        /*0020*/ 	.word	0x00000000


	//----- nvinfo : EIATTR_MIN_STACK_SIZE
	.align		4
.L_5:
        /*0024*/ 	.byte	0x04, 0x12
        /*0026*/ 	.short	(.L_7 - .L_6)
	.align		4
.L_6:
        /*0028*/ 	.word	index@(triton_poi_fused__unsafe_index_add_mul_sub_29)
        /*002c*/ 	.word	0x00000000
.L_7:


//--------------------- .nv.info.triton_poi_fused__unsafe_index_add_mul_sub_29 --------------------------
	.section	.nv.info.triton_poi_fused__unsafe_index_add_mul_sub_29,"",@"SHT_CUDA_INFO"
	.sectionflags	@""
	.align	4


	//----- nvinfo : EIATTR_CUDA_API_VERSION
	.align		4
        /*0000*/ 	.byte	0x04, 0x37
        /*0002*/ 	.short	(.L_9 - .L_8)
.L_8:
        /*0004*/ 	.word	0x0000007c


	//----- nvinfo : EIATTR_KPARAM_INFO
	.align		4
.L_9:
        /*0008*/ 	.byte	0x04, 0x17
        /*000a*/ 	.short	(.L_11 - .L_10)
.L_10:
        /*000c*/ 	.word	0x00000000
        /*0010*/ 	.short	0x000a
        /*0012*/ 	.short	0x0050
        /*0014*/ 	.byte	0x00, 0xf0, 0x11, 0x00


	//----- nvinfo : EIATTR_KPARAM_INFO
	.align		4
.L_11:
        /*0018*/ 	.byte	0x04, 0x17
        /*001a*/ 	.short	(.L_13 - .L_12)
.L_12:
        /*001c*/ 	.word	0x00000000
        /*0020*/ 	.short	0x0009
        /*0022*/ 	.short	0x0048
        /*0024*/ 	.byte	0x00, 0xf4, 0x21, 0x00


	//----- nvinfo : EIATTR_KPARAM_INFO
	.align		4
.L_13:
        /*0028*/ 	.byte	0x04, 0x17
        /*002a*/ 	.short	(.L_15 - .L_14)
.L_14:
        /*002c*/ 	.word	0x00000000
        /*0030*/ 	.short	0x0008
        /*0032*/ 	.short	0x0040
        /*0034*/ 	.byte	0x00, 0xf4, 0x21, 0x00


	//----- nvinfo : EIATTR_KPARAM_INFO
	.align		4
.L_15:
        /*0038*/ 	.byte	0x04, 0x17
        /*003a*/ 	.short	(.L_17 - .L_16)
.L_16:
        /*003c*/ 	.word	0x00000000
        /*0040*/ 	.short	0x0007
        /*0042*/ 	.short	0x0038
        /*0044*/ 	.byte	0x00, 0xf4, 0x21, 0x00


	//----- nvinfo : EIATTR_KPARAM_INFO
	.align		4
.L_17:
        /*0048*/ 	.byte	0x04, 0x17
        /*004a*/ 	.short	(.L_19 - .L_18)
.L_18:
        /*004c*/ 	.word	0x00000000
        /*0050*/ 	.short	0x0006
        /*0052*/ 	.short	0x0030
        /*0054*/ 	.byte	0x00, 0xf4, 0x21, 0x00


	//----- nvinfo : EIATTR_KPARAM_INFO
	.align		4
.L_19:
        /*0058*/ 	.byte	0x04, 0x17
        /*005a*/ 	.short	(.L_21 - .L_20)
.L_20:
        /*005c*/ 	.word	0x00000000
        /*0060*/ 	.short	0x0005
        /*0062*/ 	.short	0x0028
        /*0064*/ 	.byte	0x00, 0xf4, 0x21, 0x00


	//----- nvinfo : EIATTR_KPARAM_INFO
	.align		4
.L_21:
        /*0068*/ 	.byte	0x04, 0x17
        /*006a*/ 	.short	(.L_23 - .L_22)
.L_22:
        /*006c*/ 	.word	0x00000000
        /*0070*/ 	.short	0x0004
        /*0072*/ 	.short	0x0020
        /*0074*/ 	.byte	0x00, 0xf4, 0x21, 0x00


	//----- nvinfo : EIATTR_KPARAM_INFO
	.align		4
.L_23:
        /*0078*/ 	.byte	0x04, 0x17
        /*007a*/ 	.short	(.L_25 - .L_24)
.L_24:
        /*007c*/ 	.word	0x00000000
        /*0080*/ 	.short	0x0003
        /*0082*/ 	.short	0x0018
        /*0084*/ 	.byte	0x00, 0xf4, 0x21, 0x00


	//----- nvinfo : EIATTR_KPARAM_INFO
	.align		4
.L_25:
        /*0088*/ 	.byte	0x04, 0x17
        /*008a*/ 	.short	(.L_27 - .L_26)
.L_26:
        /*008c*/ 	.word	0x00000000
        /*0090*/ 	.short	0x0002
        /*0092*/ 	.short	0x0010
        /*0094*/ 	.byte	0x00, 0xf4, 0x21, 0x00


	//----- nvinfo : EIATTR_KPARAM_INFO
	.align		4
.L_27:
        /*0098*/ 	.byte	0x04, 0x17
        /*009a*/ 	.short	(.L_29 - .L_28)
.L_28:
        /*009c*/ 	.word	0x00000000
        /*00a0*/ 	.short	0x0001
        /*00a2*/ 	.short	0x0008
        /*00a4*/ 	.byte	0x00, 0xf4, 0x21, 0x00


	//----- nvinfo : EIATTR_KPARAM_INFO
	.align		4
.L_29:
        /*00a8*/ 	.byte	0x04, 0x17
        /*00aa*/ 	.short	(.L_31 - .L_30)
.L_30:
        /*00ac*/ 	.word	0x00000000
        /*00b0*/ 	.short	0x0000
        /*00b2*/ 	.short	0x0000
        /*00b4*/ 	.byte	0x00, 0xf4, 0x21, 0x00


	//----- nvinfo : EIATTR_SPARSE_MMA_MASK
	.align		4
.L_31:
        /*00b8*/ 	.byte	0x03, 0x50
        /*00ba*/ 	.short	0x0000


	//----- nvinfo : EIATTR_MAXREG_COUNT
	.align		4
        /*00bc*/ 	.byte	0x03, 0x1b
        /*00be*/ 	.short	0x00ff


	//----- nvinfo : EIATTR_EXIT_INSTR_OFFSETS
	.align		4
        /*00c0*/ 	.byte	0x04, 0x1c
        /*00c2*/ 	.short	(.L_33 - .L_32)


	//   ....[0]....
.L_32:
        /*00c4*/ 	.word	0x00000b40


	//----- nvinfo : EIATTR_REQNTID
	.align		4
.L_33:
        /*00c8*/ 	.byte	0x04, 0x10
        /*00ca*/ 	.short	(.L_35 - .L_34)
.L_34:
        /*00cc*/ 	.word	0x00000100
        /*00d0*/ 	.word	0x00000001
        /*00d4*/ 	.word	0x00000001


	//----- nvinfo : EIATTR_CBANK_PARAM_SIZE
	.align		4
.L_35:
        /*00d8*/ 	.byte	0x03, 0x19
        /*00da*/ 	.short	0x0054


	//----- nvinfo : EIATTR_PARAM_CBANK
	.align		4
        /*00dc*/ 	.byte	0x04, 0x0a
        /*00de*/ 	.short	(.L_37 - .L_36)
	.align		4
.L_36:
        /*00e0*/ 	.word	index@(.nv.constant0.triton_poi_fused__unsafe_index_add_mul_sub_29)
        /*00e4*/ 	.short	0x0210
        /*00e6*/ 	.short	0x0054


	//----- nvinfo : EIATTR_SW_WAR
	.align		4
.L_37:
        /*00e8*/ 	.byte	0x04, 0x36
        /*00ea*/ 	.short	(.L_39 - .L_38)
.L_38:
        /*00ec*/ 	.word	0x00000008
.L_39:


//--------------------- .nv.callgraph             --------------------------
	.section	.nv.callgraph,"",@"SHT_CUDA_CALLGRAPH"
	.align	4
	.sectionentsize	8
	.align		4
        /*0000*/ 	.word	0x00000000
	.align		4
        /*0004*/ 	.word	0xffffffff
	.align		4
        /*0008*/ 	.word	0x00000000
	.align		4
        /*000c*/ 	.word	0xfffffffe
	.align		4
        /*0010*/ 	.word	0x00000000
	.align		4
        /*0014*/ 	.word	0xfffffffd
	.align		4
        /*0018*/ 	.word	0x00000000
	.align		4
        /*001c*/ 	.word	0xfffffffc


//--------------------- .text.triton_poi_fused__unsafe_index_add_mul_sub_29 --------------------------
	.section	.text.triton_poi_fused__unsafe_index_add_mul_sub_29,"ax",@progbits
	.align	128
        .global         triton_poi_fused__unsafe_index_add_mul_sub_29
        .type           triton_poi_fused__unsafe_index_add_mul_sub_29,@function
        .size           triton_poi_fused__unsafe_index_add_mul_sub_29,(.L_x_1 - triton_poi_fused__unsafe_index_add_mul_sub_29)
        .other          triton_poi_fused__unsafe_index_add_mul_sub_29,@"STO_CUDA_ENTRY STV_DEFAULT"
triton_poi_fused__unsafe_index_add_mul_sub_29:
.text.triton_poi_fused__unsafe_index_add_mul_sub_29:
[----:B------:R-:W-:Y:S01]  /*0000*/  LDC R1, c[0x0][0x28] ;  /* 0x00000a00ff017b82 */ /* 0x000fe20000000800 */
[----:B------:R-:W1:Y:S07]  /*0010*/  S2R R0, SR_TID.X ;  /* 0x0000000000007919 */ /* 0x000e6e0000002100 */
[----:B------:R-:W2:Y:S01]  /*0020*/  LDC.64 R12, c[0x0][0x210] ;  /* 0x00008400ff0c7b82 */ /* 0x000ea20000000a00 */
[----:B------:R-:W-:Y:S01]  /*0030*/  ULDC.64 UR4, c[0x0][0x208] ;  /* 0x0000820000047ab9 */ /* 0x000fe20000000a00 */
[----:B------:R-:W-:Y:S01]  /*0040*/  ULDC.64 UR8, c[0x0][0x238] ;  /* 0x00008e0000087ab9 */ /* 0x000fe20000000a00 */
[----:B------:R-:W3:Y:S01]  /*0050*/  S2R R3, SR_CTAID.X ;  /* 0x0000000000037919 */ /* 0x000ee20000002500 */
[----:B------:R-:W-:-:S04]  /*0060*/  ULDC.64 UR6, c[0x0][0x220] ;  /* 0x0000880000067ab9 */ /* 0x000fc80000000a00 */
[----:B------:R-:W4:Y:S01]  /*0070*/  LDC.64 R8, c[0x0][0x228] ;  /* 0x00008a00ff087b82 */ /* 0x000f220000000a00 */
[----:B-1----:R-:W-:-:S05]  /*0080*/  IMAD.SHL.U32 R0, R0, 0x2, RZ ;  /* 0x0000000200007824 */ /* 0x002fca00078e00ff */
[----:B------:R-:W-:-:S05]  /*0090*/  LOP3.LUT R0, R0, 0x1fe, RZ, 0xc0, !PT ;  /* 0x000001fe00007812 */ /* 0x000fca00078ec0ff */
[----:B---3--:R-:W-:-:S05]  /*00a0*/  IMAD R0, R3, 0x200, R0 ;  /* 0x0000020003007824 */ /* 0x008fca00078e0200 */
[----:B------:R-:W-:-:S04]  /*00b0*/  SHF.R.S32.HI R5, RZ, 0x1f, R0 ;  /* 0x0000001fff057819 */ /* 0x000fc80000011400 */
[----:B------:R-:W-:Y:S02]  /*00c0*/  LEA.HI R6, R5, R0, RZ, 0x5 ;  /* 0x0000000005067211 */ /* 0x000fe400078f28ff */
[----:B------:R-:W1:Y:S02]  /*00d0*/  LDC.64 R4, c[0x0][0x218] ;  /* 0x00008600ff047b82 */ /* 0x000e640000000a00 */
[----:B------:R-:W-:-:S04]  /*00e0*/  SHF.R.S32.HI R2, RZ, 0x5, R6 ;  /* 0x00000005ff027819 */ /* 0x000fc80000011406 */
[----:B------:R-:W-:-:S04]  /*00f0*/  LEA.HI R7, R2, R2, RZ, 0x5 ;  /* 0x0000000202077211 */ /* 0x000fc800078f28ff */
[----:B------:R-:W-:-:S05]  /*0100*/  LOP3.LUT R7, R7, 0xffffffe0, RZ, 0xc0, !PT ;  /* 0xffffffe007077812 */ /* 0x000fca00078ec0ff */
[----:B------:R-:W-:Y:S01]  /*0110*/  IMAD.IADD R2, R2, 0x1, -R7 ;  /* 0x0000000102027824 */ /* 0x000fe200078e0a07 */
[----:B------:R-:W-:-:S03]  /*0120*/  LOP3.LUT R7, R6, 0xffffffe0, RZ, 0xc0, !PT ;  /* 0xffffffe006077812 */ /* 0x000fc600078ec0ff */
[----:B--2---:R-:W-:-:S04]  /*0130*/  IMAD.WIDE R12, R2, 0x8, R12 ;  /* 0x00000008020c7825 */ /* 0x004fc800078e020c */
[----:B------:R-:W-:Y:S02]  /*0140*/  IMAD.IADD R18, R0, 0x1, -R7 ;  /* 0x0000000100127824 */ /* 0x000fe400078e0a07 */
[----:B------:R-:W2:Y:S02]  /*0150*/  LDG.E.EL.64 R12, desc[UR4][R12.64] ;  /* 0x000000040c0c7981 */ /* 0x000ea4000c2e1b00 */
[----:B-1----:R-:W-:-:S06]  /*0160*/  IMAD.WIDE R4, R18, 0x8, R4 ;  /* 0x0000000812047825 */ /* 0x002fcc00078e0204 */
[----:B------:R-:W3:Y:S01]  /*0170*/  LDG.E.EL.128 R4, desc[UR4][R4.64] ;  /* 0x0000000404047981 */ /* 0x000ee2000c2e1d00 */
[----:B----4-:R-:W-:-:S06]  /*0180*/  IMAD.WIDE R8, R18, 0x8, R8 ;  /* 0x0000000812087825 */ /* 0x010fcc00078e0208 */
[----:B------:R-:W4:Y:S01]  /*0190*/  LDG.E.EL.128 R8, desc[UR4][R8.64] ;  /* 0x0000000408087981 */ /* 0x000f22000c2e1d00 */
[----:B------:R-:W-:Y:S02]  /*01a0*/  SHF.R.S32.HI R16, RZ, 0x16, R3 ;  /* 0x00000016ff107819 */ /* 0x000fe40000011403 */
[----:B------:R-:W-:Y:S02]  /*01b0*/  SHF.R.S32.HI R19, RZ, 0x1f, R0 ;  /* 0x0000001fff137819 */ /* 0x000fe40000011400 */
[----:B--2---:R-:W-:-:S04]  /*01c0*/  SHF.R.U32.HI R15, RZ, 0x1b, R13 ;  /* 0x0000001bff0f7819 */ /* 0x004fc8000001160d */
[----:B------:R-:W-:Y:S02]  /*01d0*/  LOP3.LUT R15, R15, 0x10, RZ, 0xc0, !PT ;  /* 0x000000100f0f7812 */ /* 0x000fe400078ec0ff */
[----:B---3--:R-:W-:Y:S02]  /*01e0*/  SHF.R.U32.HI R14, RZ, 0x1b, R5 ;  /* 0x0000001bff0e7819 */ /* 0x008fe40000011605 */
[----:B------:R-:W-:Y:S02]  /*01f0*/  IADD3 R15, P0, R12, R15, RZ ;  /* 0x0000000f0c0f7210 */ /* 0x000fe40007f1e0ff */
[----:B------:R-:W-:-:S03]  /*0200*/  LOP3.LUT R3, R14, 0x10, RZ, 0xc0, !PT ;  /* 0x000000100e037812 */ /* 0x000fc600078ec0ff */
[----:B------:R-:W-:Y:S01]  /*0210*/  IMAD.X R12, RZ, RZ, R13, P0 ;  /* 0x000000ffff0c7224 */ /* 0x000fe200000e060d */
[----:B------:R-:W-:Y:S01]  /*0220*/  IADD3 R14, P0, R4, R3, RZ ;  /* 0x00000003040e7210 */ /* 0x000fe20007f1e0ff */
[C---:B------:R-:W-:Y:S01]  /*0230*/  IMAD.SHL.U32 R3, R15.reuse, 0x10, RZ ;  /* 0x000000100f037824 */ /* 0x040fe200078e00ff */
[----:B------:R-:W-:Y:S02]  /*0240*/  SGXT R13, R16, 0x1 ;  /* 0x00000001100d781a */ /* 0x000fe40000000200 */
[----:B------:R-:W-:Y:S01]  /*0250*/  SHF.L.U64.HI R4, R15, 0x4, R12 ;  /* 0x000000040f047819 */ /* 0x000fe2000001020c */
[----:B------:R-:W-:Y:S01]  /*0260*/  IMAD.X R24, RZ, RZ, R5, P0 ;  /* 0x000000ffff187224 */ /* 0x000fe200000e0605 */
[----:B------:R-:W-:Y:S02]  /*0270*/  LEA.HI R13, R13, R0, RZ, 0xa ;  /* 0x000000000d0d7211 */ /* 0x000fe400078f50ff */
[----:B------:R-:W-:Y:S02]  /*0280*/  IADD3 R28, P0, R3, R14, RZ ;  /* 0x0000000e031c7210 */ /* 0x000fe40007f1e0ff */
[----:B------:R-:W-:-:S02]  /*0290*/  SHF.R.S32.HI R20, RZ, 0xa, R13 ;  /* 0x0000000aff147819 */ /* 0x000fc4000001140d */
[----:B----4-:R-:W-:Y:S01]  /*02a0*/  SHF.R.U32.HI R13, RZ, 0x1b, R9 ;  /* 0x0000001bff0d7819 */ /* 0x010fe20000011609 */
[----:B------:R-:W-:Y:S01]  /*02b0*/  IMAD.X R15, R4, 0x1, R24, P0 ;  /* 0x00000001040f7824 */ /* 0x000fe200000e0618 */
[----:B------:R-:W-:Y:S02]  /*02c0*/  LEA.HI R5, R20, R20, RZ, 0x7 ;  /* 0x0000001414057211 */ /* 0x000fe400078f38ff */
[----:B------:R-:W-:Y:S02]  /*02d0*/  LOP3.LUT R13, R13, 0x10, RZ, 0xc0, !PT ;  /* 0x000000100d0d7812 */ /* 0x000fe400078ec0ff */
[C---:B------:R-:W-:Y:S01]  /*02e0*/  SHF.L.U64.HI R15, R28.reuse, 0x2, R15 ;  /* 0x000000021c0f7819 */ /* 0x040fe2000001020f */
[----:B------:R-:W-:Y:S01]  /*02f0*/  IMAD.SHL.U32 R28, R28, 0x4, RZ ;  /* 0x000000041c1c7824 */ /* 0x000fe200078e00ff */
[----:B------:R-:W-:-:S04]  /*0300*/  LOP3.LUT R5, R5, 0xffff80, RZ, 0xc0, !PT ;  /* 0x00ffff8005057812 */ /* 0x000fc800078ec0ff */
[----:B------:R-:W-:Y:S01]  /*0310*/  IADD3 R16, P0, R28, UR8, RZ ;  /* 0x000000081c107c10 */ /* 0x000fe2000ff1e0ff */
[----:B------:R-:W-:-:S03]  /*0320*/  IMAD.IADD R5, R20, 0x1, -R5 ;  /* 0x0000000114057824 */ /* 0x000fc600078e0a05 */
[----:B------:R-:W-:Y:S01]  /*0330*/  IADD3.X R17, R15, UR9, RZ, P0, !PT ;  /* 0x000000090f117c10 */ /* 0x000fe200087fe4ff */
[----:B------:R-:W-:Y:S01]  /*0340*/  IMAD.SHL.U32 R12, R5, 0x100, RZ ;  /* 0x00000100050c7824 */ /* 0x000fe200078e00ff */
[----:B------:R-:W-:Y:S02]  /*0350*/  LEA.HI R5, R19, R0, RZ, 0x11 ;  /* 0x0000000013057211 */ /* 0x000fe400078f88ff */
[----:B------:R-:W-:Y:S01]  /*0360*/  IADD3 R13, P0, R8, R13, RZ ;  /* 0x0000000d080d7210 */ /* 0x000fe20007f1e0ff */
[----:B------:R-:W-:Y:S01]  /*0370*/  IMAD.WIDE R16, R12, 0x4, R16 ;  /* 0x000000040c107825 */ /* 0x000fe200078e0210 */
[----:B------:R-:W-:-:S03]  /*0380*/  LOP3.LUT R8, R5, 0xfffe0000, RZ, 0xc0, !PT ;  /* 0xfffe000005087812 */ /* 0x000fc600078ec0ff */
[----:B------:R-:W-:Y:S01]  /*0390*/  IMAD.X R22, RZ, RZ, R9, P0 ;  /* 0x000000ffff167224 */ /* 0x000fe200000e0609 */
[----:B------:R-:W-:Y:S01]  /*03a0*/  IADD3 R25, P0, R13, R3, RZ ;  /* 0x000000030d197210 */ /* 0x000fe20007f1e0ff */
[----:B------:R-:W-:-:S04]  /*03b0*/  IMAD.WIDE R16, R8, 0x4, R16 ;  /* 0x0000000408107825 */ /* 0x000fc800078e0210 */
[----:B------:R-:W-:Y:S01]  /*03c0*/  IMAD.X R30, R22, 0x1, R4, P0 ;  /* 0x00000001161e7824 */ /* 0x000fe200000e0604 */
[----:B------:R1:W2:Y:S01]  /*03d0*/  LDG.E.EL R23, desc[UR4][R16.64] ;  /* 0x0000000410177981 */ /* 0x0002a2000c2e1900 */
[----:B------:R-:W-:Y:S01]  /*03e0*/  IMAD.SHL.U32 R26, R25, 0x4, RZ ;  /* 0x00000004191a7824 */ /* 0x000fe200078e00ff */
[----:B-1----:R-:W1:Y:S02]  /*03f0*/  LDC.64 R16, c[0x0][0x230] ;  /* 0x00008c00ff107b82 */ /* 0x002e640000000a00 */
[----:B-1----:R-:W-:-:S06]  /*0400*/  IMAD.WIDE R16, R18, 0x4, R16 ;  /* 0x0000000412107825 */ /* 0x002fcc00078e0210 */
[----:B------:R-:W1:Y:S01]  /*0410*/  LDC.64 R18, c[0x0][0x240] ;  /* 0x00009000ff127b82 */ /* 0x000e620000000a00 */
[----:B------:R-:W-:Y:S01]  /*0420*/  SHF.L.U64.HI R25, R25, 0x2, R30 ;  /* 0x0000000219197819 */ /* 0x000fe2000001021e */
[----:B------:R-:W3:Y:S01]  /*0430*/  LDG.E.EL.64 R16, desc[UR4][R16.64] ;  /* 0x0000000410107981 */ /* 0x000ee2000c2e1b00 */
[----:B-1----:R-:W-:-:S06]  /*0440*/  IMAD.WIDE R18, R2, 0x8, R18 ;  /* 0x0000000802127825 */ /* 0x002fcc00078e0212 */
[----:B------:R-:W4:Y:S01]  /*0450*/  LDG.E.EL.64 R18, desc[UR4][R18.64] ;  /* 0x0000000412127981 */ /* 0x000f22000c2e1b00 */
[----:B------:R-:W-:-:S04]  /*0460*/  IADD3 R30, P0, R26, UR8, RZ ;  /* 0x000000081a1e7c10 */ /* 0x000fc8000ff1e0ff */
[----:B------:R-:W-:-:S03]  /*0470*/  IADD3.X R31, R25, UR9, RZ, P0, !PT ;  /* 0x00000009191f7c10 */ /* 0x000fc600087fe4ff */
[----:B------:R-:W-:-:S04]  /*0480*/  IMAD.WIDE R30, R12, 0x4, R30 ;  /* 0x000000040c1e7825 */ /* 0x000fc800078e021e */
[----:B------:R-:W-:-:S05]  /*0490*/  IMAD.WIDE R30, R8, 0x4, R30 ;  /* 0x00000004081e7825 */ /* 0x000fca00078e021e */
[----:B------:R1:W2:Y:S01]  /*04a0*/  LDG.E.EL R21, desc[UR4][R30.64] ;  /* 0x000000041e157981 */ /* 0x0002a2000c2e1900 */
[----:B------:R-:W-:-:S04]  /*04b0*/  IADD3 R28, P0, R28, UR6, RZ ;  /* 0x000000061c1c7c10 */ /* 0x000fc8000ff1e0ff */
[----:B------:R-:W-:Y:S01]  /*04c0*/  IADD3.X R29, R15, UR7, RZ, P0, !PT ;  /* 0x000000070f1d7c10 */ /* 0x000fe200087fe4ff */
[----:B------:R-:W-:Y:S01]  /*04d0*/  IMAD.SHL.U32 R15, R20, 0x100, RZ ;  /* 0x00000100140f7824 */ /* 0x000fe200078e00ff */
[----:B-1----:R-:W-:-:S04]  /*04e0*/  SHF.R.U32.HI R31, RZ, 0x1b, R7 ;  /* 0x0000001bff1f7819 */ /* 0x002fc80000011607 */
[----:B------:R-:W-:Y:S01]  /*04f0*/  LOP3.LUT R31, R31, 0x10, RZ, 0xc0, !PT ;  /* 0x000000101f1f7812 */ /* 0x000fe200078ec0ff */
[----:B------:R-:W-:-:S05]  /*0500*/  IMAD.WIDE R28, R15, 0x4, R28 ;  /* 0x000000040f1c7825 */ /* 0x000fca00078e021c */
[----:B------:R1:W5:Y:S01]  /*0510*/  LDG.E.EL R9, desc[UR4][R28.64] ;  /* 0x000000041c097981 */ /* 0x000362000c2e1900 */
[----:B----4-:R-:W-:-:S04]  /*0520*/  SHF.R.U32.HI R27, RZ, 0x1b, R19 ;  /* 0x0000001bff1b7819 */ /* 0x010fc80000011613 */
[----:B------:R-:W-:-:S04]  /*0530*/  LOP3.LUT R27, R27, 0x10, RZ, 0xc0, !PT ;  /* 0x000000101b1b7812 */ /* 0x000fc800078ec0ff */
[----:B------:R-:W-:-:S05]  /*0540*/  IADD3 R20, P0, R18, R27, RZ ;  /* 0x0000001b12147210 */ /* 0x000fca0007f1e0ff */
[----:B------:R-:W-:Y:S01]  /*0550*/  IMAD.X R27, RZ, RZ, R19, P0 ;  /* 0x000000ffff1b7224 */ /* 0x000fe200000e0613 */
[----:B------:R-:W-:-:S04]  /*0560*/  LEA R18, P0, R14, UR8, 0x2 ;  /* 0x000000080e127c11 */ /* 0x000fc8000f8010ff */
[----:B------:R-:W-:Y:S02]  /*0570*/  LEA.HI.X R19, R14, UR9, R24, 0x2, P0 ;  /* 0x000000090e137c11 */ /* 0x000fe400080f1418 */
[----:B------:R-:W-:Y:S02]  /*0580*/  IADD3 R14, P0, R6, R31, RZ ;  /* 0x0000001f060e7210 */ /* 0x000fe40007f1e0ff */
[C---:B------:R-:W-:Y:S01]  /*0590*/  SHF.L.U64.HI R6, R20.reuse, 0x6, R27 ;  /* 0x0000000614067819 */ /* 0x040fe2000001021b */
[----:B------:R-:W-:Y:S02]  /*05a0*/  IMAD.SHL.U32 R20, R20, 0x40, RZ ;  /* 0x0000004014147824 */ /* 0x000fe400078e00ff */
[----:B------:R-:W-:Y:S01]  /*05b0*/  IMAD.X R24, RZ, RZ, R7, P0 ;  /* 0x000000ffff187224 */ /* 0x000fe200000e0607 */
[----:B------:R-:W-:Y:S02]  /*05c0*/  SHF.R.U32.HI R7, RZ, 0x1b, R11 ;  /* 0x0000001bff077819 */ /* 0x000fe4000001160b */
[----:B------:R-:W-:-:S02]  /*05d0*/  IADD3 R26, P0, R26, UR6, RZ ;  /* 0x000000061a1a7c10 */ /* 0x000fc4000ff1e0ff */
[----:B------:R-:W-:Y:S02]  /*05e0*/  LOP3.LUT R7, R7, 0x10, RZ, 0xc0, !PT ;  /* 0x0000001007077812 */ /* 0x000fe400078ec0ff */
[----:B------:R-:W-:Y:S02]  /*05f0*/  IADD3 R18, P1, R20, R18, RZ ;  /* 0x0000001214127210 */ /* 0x000fe40007f3e0ff */
[----:B------:R-:W-:Y:S02]  /*0600*/  IADD3.X R27, R25, UR7, RZ, P0, !PT ;  /* 0x00000007191b7c10 */ /* 0x000fe400087fe4ff */
[----:B------:R-:W-:Y:S01]  /*0610*/  IADD3 R7, P0, R10, R7, RZ ;  /* 0x000000070a077210 */ /* 0x000fe20007f1e0ff */
[----:B------:R-:W-:Y:S02]  /*0620*/  IMAD.X R19, R6, 0x1, R19, P1 ;  /* 0x0000000106137824 */ /* 0x000fe400008e0613 */
[----:B------:R-:W-:-:S04]  /*0630*/  IMAD.WIDE R26, R15, 0x4, R26 ;  /* 0x000000040f1a7825 */ /* 0x000fc800078e021a */
[----:B------:R-:W-:Y:S01]  /*0640*/  IMAD.X R25, RZ, RZ, R11, P0 ;  /* 0x000000ffff197224 */ /* 0x000fe200000e060b */
[----:B-1----:R-:W-:Y:S01]  /*0650*/  IADD3 R28, P0, R3, R14, RZ ;  /* 0x0000000e031c7210 */ /* 0x002fe20007f1e0ff */
[----:B------:R-:W-:-:S04]  /*0660*/  IMAD.WIDE R18, R12, 0x4, R18 ;  /* 0x000000040c127825 */ /* 0x000fc800078e0212 */
[----:B--2---:R-:W-:Y:S01]  /*0670*/  FADD R21, -R23, R21 ;  /* 0x0000001517157221 */ /* 0x004fe20000000100 */
[----:B------:R1:W5:Y:S01]  /*0680*/  LDG.E.EL R26, desc[UR4][R26.64] ;  /* 0x000000041a1a7981 */ /* 0x000362000c2e1900 */
[----:B------:R-:W-:Y:S02]  /*0690*/  IMAD.X R29, R4, 0x1, R24, P0 ;  /* 0x00000001041d7824 */ /* 0x000fe400000e0618 */
[----:B------:R-:W-:Y:S02]  /*06a0*/  IMAD.SHL.U32 R11, R28, 0x4, RZ ;  /* 0x000000041c0b7824 */ /* 0x000fe400078e00ff */
[----:B------:R-:W-:Y:S01]  /*06b0*/  IMAD.WIDE R18, R8, 0x4, R18 ;  /* 0x0000000408127825 */ /* 0x000fe200078e0212 */
[----:B------:R-:W-:Y:S02]  /*06c0*/  SHF.L.U64.HI R28, R28, 0x2, R29 ;  /* 0x000000021c1c7819 */ /* 0x000fe4000001021d */
[C---:B-1----:R-:W-:Y:S01]  /*06d0*/  LEA R27, P0, R13.reuse, UR8, 0x2 ;  /* 0x000000080d1b7c11 */ /* 0x042fe2000f8010ff */
[----:B---3--:R-:W-:Y:S01]  /*06e0*/  FFMA R23, R16, R21, R23 ;  /* 0x0000001510177223 */ /* 0x008fe20000000017 */
[----:B------:R-:W-:Y:S01]  /*06f0*/  IADD3 R10, P1, R11, UR8, RZ ;  /* 0x000000080b0a7c10 */ /* 0x000fe2000ff3e0ff */
[----:B------:R1:W2:Y:S01]  /*0700*/  LDG.E.EL R21, desc[UR4][R18.64] ;  /* 0x0000000412157981 */ /* 0x0002a2000c2e1900 */
[----:B------:R-:W-:-:S02]  /*0710*/  LEA.HI.X R13, R13, UR9, R22, 0x2, P0 ;  /* 0x000000090d0d7c11 */ /* 0x000fc400080f1416 */
[----:B-1----:R-:W-:Y:S02]  /*0720*/  IADD3 R18, P0, R11, UR6, RZ ;  /* 0x000000060b127c10 */ /* 0x002fe4000ff1e0ff */
[----:B------:R-:W-:Y:S02]  /*0730*/  IADD3.X R11, R28, UR9, RZ, P1, !PT ;  /* 0x000000091c0b7c10 */ /* 0x000fe40008ffe4ff */
[----:B------:R-:W-:Y:S01]  /*0740*/  IADD3.X R19, R28, UR7, RZ, P0, !PT ;  /* 0x000000071c137c10 */ /* 0x000fe200087fe4ff */
[----:B------:R-:W-:-:S04]  /*0750*/  IMAD.WIDE R10, R12, 0x4, R10 ;  /* 0x000000040c0a7825 */ /* 0x000fc800078e020a */
[----:B------:R-:W-:-:S04]  /*0760*/  IMAD.WIDE R18, R15, 0x4, R18 ;  /* 0x000000040f127825 */ /* 0x000fc800078e0212 */
[----:B------:R-:W-:Y:S02]  /*0770*/  IMAD.WIDE R10, R8, 0x4, R10 ;  /* 0x00000004080a7825 */ /* 0x000fe400078e020a */
[----:B------:R-:W3:Y:S01]  /*0780*/  LDG.E.EL R18, desc[UR4][R18.64] ;  /* 0x0000000412127981 */ /* 0x000ee2000c2e1900 */
[C---:B------:R-:W-:Y:S02]  /*0790*/  LEA R22, P1, R14.reuse, UR8, 0x2 ;  /* 0x000000080e167c11 */ /* 0x040fe4000f8210ff */
[----:B------:R-:W-:Y:S01]  /*07a0*/  IADD3 R3, P0, R7, R3, RZ ;  /* 0x0000000307037210 */ /* 0x000fe20007f1e0ff */
[----:B------:R1:W4:Y:S01]  /*07b0*/  LDG.E.EL R19, desc[UR4][R10.64] ;  /* 0x000000040a137981 */ /* 0x000322000c2e1900 */
[----:B------:R-:W-:Y:S02]  /*07c0*/  LEA.HI.X R14, R14, UR9, R24, 0x2, P1 ;  /* 0x000000090e0e7c11 */ /* 0x000fe400088f1418 */
[----:B-1----:R-:W-:-:S05]  /*07d0*/  IADD3 R10, P2, R27, R20, RZ ;  /* 0x000000141b0a7210 */ /* 0x002fca0007f5e0ff */
[----:B------:R-:W-:Y:S01]  /*07e0*/  IMAD.X R11, R13, 0x1, R6, P2 ;  /* 0x000000010d0b7824 */ /* 0x000fe200010e0606 */
[----:B------:R-:W-:Y:S01]  /*07f0*/  LEA R13, P1, R7, UR8, 0x2 ;  /* 0x00000008070d7c11 */ /* 0x000fe2000f8210ff */
[----:B------:R-:W-:-:S03]  /*0800*/  IMAD.X R4, R25, 0x1, R4, P0 ;  /* 0x0000000119047824 */ /* 0x000fc600000e0604 */
[----:B------:R-:W-:Y:S01]  /*0810*/  IADD3 R28, P2, R13, R20, RZ ;  /* 0x000000140d1c7210 */ /* 0x000fe20007f5e0ff */
[----:B------:R-:W-:Y:S01]  /*0820*/  IMAD.SHL.U32 R13, R3, 0x4, RZ ;  /* 0x00000004030d7824 */ /* 0x000fe200078e00ff */
[----:B------:R-:W-:Y:S02]  /*0830*/  LEA.HI.X R7, R7, UR9, R25, 0x2, P1 ;  /* 0x0000000907077c11 */ /* 0x000fe400088f1419 */
[----:B------:R-:W-:Y:S01]  /*0840*/  IADD3 R24, P1, R22, R20, RZ ;  /* 0x0000001416187210 */ /* 0x000fe20007f3e0ff */
[----:B------:R-:W-:Y:S01]  /*0850*/  IMAD.WIDE R10, R12, 0x4, R10 ;  /* 0x000000040c0a7825 */ /* 0x000fe200078e020a */
[----:B------:R-:W-:Y:S02]  /*0860*/  SHF.L.U64.HI R4, R3, 0x2, R4 ;  /* 0x0000000203047819 */ /* 0x000fe40000010204 */
[----:B------:R-:W-:Y:S01]  /*0870*/  IADD3 R30, P0, R13, UR8, RZ ;  /* 0x000000080d1e7c10 */ /* 0x000fe2000ff1e0ff */
[--C-:B------:R-:W-:Y:S02]  /*0880*/  IMAD.X R25, R14, 0x1, R6.reuse, P1 ;  /* 0x000000010e197824 */ /* 0x100fe400008e0606 */
[----:B------:R-:W-:Y:S01]  /*0890*/  IMAD.X R29, R7, 0x1, R6, P2 ;  /* 0x00000001071d7824 */ /* 0x000fe200010e0606 */
[----:B------:R-:W-:Y:S01]  /*08a0*/  IADD3.X R31, R4, UR9, RZ, P0, !PT ;  /* 0x00000009041f7c10 */ /* 0x000fe200087fe4ff */
[----:B------:R-:W1:Y:S01]  /*08b0*/  LDC.64 R6, c[0x0][0x248] ;  /* 0x00009200ff067b82 */ /* 0x000e620000000a00 */
[----:B------:R-:W-:-:S04]  /*08c0*/  IMAD.WIDE R10, R8, 0x4, R10 ;  /* 0x00000004080a7825 */ /* 0x000fc800078e020a */
[C---:B------:R-:W-:Y:S01]  /*08d0*/  IMAD.WIDE R30, R12.reuse, 0x4, R30 ;  /* 0x000000040c1e7825 */ /* 0x040fe200078e021e */
[----:B------:R1:W2:Y:S03]  /*08e0*/  LDG.E.EL R3, desc[UR4][R10.64] ;  /* 0x000000040a037981 */ /* 0x0002a6000c2e1900 */
[----:B------:R-:W-:-:S04]  /*08f0*/  IMAD.WIDE R24, R12, 0x4, R24 ;  /* 0x000000040c187825 */ /* 0x000fc800078e0218 */
[----:B------:R-:W-:Y:S01]  /*0900*/  IMAD.WIDE R28, R12, 0x4, R28 ;  /* 0x000000040c1c7825 */ /* 0x000fe200078e021c */
[----:B01----:R-:W-:-:S03]  /*0910*/  IADD3 R10, P0, R13, UR6, RZ ;  /* 0x000000060d0a7c10 */ /* 0x003fc6000ff1e0ff */
[C---:B------:R-:W-:Y:S01]  /*0920*/  IMAD.WIDE R30, R8.reuse, 0x4, R30 ;  /* 0x00000004081e7825 */ /* 0x040fe200078e021e */
[----:B------:R-:W0:Y:S03]  /*0930*/  LDC.64 R12, c[0x0][0x258] ;  /* 0x00009600ff0c7b82 */ /* 0x000e260000000a00 */
[C---:B------:R-:W-:Y:S01]  /*0940*/  IMAD.WIDE R24, R8.reuse, 0x4, R24 ;  /* 0x0000000408187825 */ /* 0x040fe200078e0218 */
[----:B------:R-:W-:Y:S01]  /*0950*/  IADD3.X R11, R4, UR7, RZ, P0, !PT ;  /* 0x00000007040b7c10 */ /* 0x000fe200087fe4ff */
[----:B------:R-:W4:Y:S02]  /*0960*/  LDG.E.EL R30, desc[UR4][R30.64] ;  /* 0x000000041e1e7981 */ /* 0x000f24000c2e1900 */
[----:B------:R-:W-:Y:S02]  /*0970*/  IMAD.WIDE R28, R8, 0x4, R28 ;  /* 0x00000004081c7825 */ /* 0x000fe400078e021c */
[----:B------:R-:W3:Y:S02]  /*0980*/  LDG.E.EL R24, desc[UR4][R24.64] ;  /* 0x0000000418187981 */ /* 0x000ee4000c2e1900 */
[----:B------:R-:W-:-:S02]  /*0990*/  IMAD.WIDE R10, R15, 0x4, R10 ;  /* 0x000000040f0a7825 */ /* 0x000fc400078e020a */
[----:B------:R-:W3:Y:S02]  /*09a0*/  LDG.E.EL R29, desc[UR4][R28.64] ;  /* 0x000000041c1d7981 */ /* 0x000ee4000c2e1900 */
[----:B------:R-:W-:Y:S02]  /*09b0*/  IMAD.WIDE R14, R2, 0x4, R6 ;  /* 0x00000004020e7825 */ /* 0x000fe400078e0206 */
[----:B------:R-:W3:Y:S01]  /*09c0*/  LDG.E.EL R11, desc[UR4][R10.64] ;  /* 0x000000040a0b7981 */ /* 0x000ee2000c2e1900 */
[----:B------:R-:W1:Y:S03]  /*09d0*/  LDC.64 R6, c[0x0][0x250] ;  /* 0x00009400ff067b82 */ /* 0x000e660000000a00 */
[----:B------:R-:W3:Y:S01]  /*09e0*/  LDG.E.EL R14, desc[UR4][R14.64] ;  /* 0x000000040e0e7981 */ /* 0x000ee2000c2e1900 */
[----:B------:R-:W-:-:S05]  /*09f0*/  IMAD.SHL.U32 R5, R5, 0x2, RZ ;  /* 0x0000000205057824 */ /* 0x000fca00078e00ff */
[----:B------:R-:W-:Y:S01]  /*0a00*/  LOP3.LUT R5, R5, 0xfffc0000, RZ, 0xc0, !PT ;  /* 0xfffc000005057812 */ /* 0x000fe200078ec0ff */
[----:B-1----:R-:W-:-:S04]  /*0a10*/  IMAD.WIDE R6, R0, 0x4, R6 ;  /* 0x0000000400067825 */ /* 0x002fc800078e0206 */
[----:B-----5:R-:W-:Y:S01]  /*0a20*/  FADD R26, -R9, R26 ;  /* 0x0000001a091a7221 */ /* 0x020fe20000000100 */
[----:B--2---:R-:W-:Y:S01]  /*0a30*/  FADD R2, -R21, R3 ;  /* 0x0000000315027221 */ /* 0x004fe20000000100 */
[----:B------:R-:W-:-:S03]  /*0a40*/  IADD3 R3, R5, R0, -R8 ;  /* 0x0000000005037210 */ /* 0x000fc60007ffe808 */
[C---:B------:R-:W-:Y:S01]  /*0a50*/  FFMA R2, R16.reuse, R2, R21 ;  /* 0x0000000210027223 */ /* 0x040fe20000000015 */
[----:B------:R-:W-:-:S03]  /*0a60*/  FFMA R16, R16, R26, R9 ;  /* 0x0000001a10107223 */ /* 0x000fc60000000009 */
[----:B------:R-:W-:Y:S01]  /*0a70*/  FADD R2, -R23, R2 ;  /* 0x0000000217027221 */ /* 0x000fe20000000100 */
[----:B----4-:R-:W-:-:S04]  /*0a80*/  FADD R30, -R19, R30 ;  /* 0x0000001e131e7221 */ /* 0x010fc80000000100 */
[----:B------:R-:W-:Y:S01]  /*0a90*/  FFMA R19, R17, R30, R19 ;  /* 0x0000001e11137223 */ /* 0x000fe20000000013 */
[----:B---3--:R-:W-:-:S04]  /*0aa0*/  FADD R29, -R24, R29 ;  /* 0x0000001d181d7221 */ /* 0x008fc80000000100 */
[----:B------:R-:W-:Y:S01]  /*0ab0*/  FFMA R24, R17, R29, R24 ;  /* 0x0000001d11187223 */ /* 0x000fe20000000018 */
[----:B------:R-:W-:-:S03]  /*0ac0*/  FADD R11, -R18, R11 ;  /* 0x0000000b120b7221 */ /* 0x000fc60000000100 */
[----:B------:R-:W-:Y:S01]  /*0ad0*/  FADD R24, -R19, R24 ;  /* 0x0000001813187221 */ /* 0x000fe20000000100 */
[----:B------:R-:W-:Y:S01]  /*0ae0*/  FFMA R17, R17, R11, R18 ;  /* 0x0000000b11117223 */ /* 0x000fe20000000012 */
[----:B0-----:R-:W-:-:S04]  /*0af0*/  IMAD.WIDE R12, R3, 0x4, R12 ;  /* 0x00000004030c7825 */ /* 0x001fc800078e020c */
[C---:B------:R-:W-:Y:S01]  /*0b00*/  FFMA R2, R14.reuse, R2, R23 ;  /* 0x000000020e027223 */ /* 0x040fe20000000017 */
[----:B------:R-:W-:Y:S01]  /*0b10*/  FFMA R3, R14, R24, R19 ;  /* 0x000000180e037223 */ /* 0x000fe20000000013 */
[----:B------:R-:W-:Y:S04]  /*0b20*/  STG.E.64 desc[UR4][R6.64], R16 ;  /* 0x0000001006007986 */ /* 0x000fe8000c101b04 */
[----:B------:R-:W-:Y:S01]  /*0b30*/  STG.E.64 desc[UR4][R12.64], R2 ;  /* 0x000000020c007986 */ /* 0x000fe2000c101b04 */
[----:B------:R-:W-:Y:S05]  /*0b40*/  EXIT ;  /* 0x000000000000794d */ /* 0x000fea0003800000 */
.L_x_0:
[----:B------:R-:W-:-:S00]  /*0b50*/  BRA `(.L_x_0) ;  /* 0xfffffffc00fc7947 */ /* 0x000fc0000383ffff */
[----:B------:R-:W-:-:S00]  /*0b60*/  NOP ;  /* 0x0000000000007918 */ /* 0x000fc00000000000 */
        /* <DEDUP_REMOVED lines=9> */
.L_x_1:


//--------------------- .nv.constant0.triton_poi_fused__unsafe_index_add_mul_sub_29 --------------------------
	.section	.nv.constant0.triton_poi_fused__unsafe_index_add_mul_sub_29,"a",@progbits
	.sectionflags	@""
	.align	4
.nv.constant0.triton_poi_fused__unsafe_index_add_mul_sub_29:
	.zero		612
